	.headerflags	@"EF_CUDA_TEXMODE_UNIFIED EF_CUDA_64BIT_ADDRESS EF_CUDA_ACCELERATORS EF_CUDA_SM90 EF_CUDA_VIRTUAL_SM(EF_CUDA_SM90)"
	.elftype	@"ET_EXEC"


//--------------------- .nv.info                  --------------------------
	.section	.nv.info,"",@"SHT_CUDA_INFO"
	.align	4


	//----- nvinfo : EIATTR_REGCOUNT
	.align		4
        /*0000*/ 	.byte	0x04, 0x2f
        /*0002*/ 	.short	(.L_1 - .L_0)
	.align		4
.L_0:
        /*0004*/ 	.word	index@(triton_poi_fused_avg_pool2d_11)
        /*0008*/ 	.word	0x0000002e


	//----- nvinfo : EIATTR_MIN_STACK_SIZE
	.align		4
.L_1:
        /*000c*/ 	.byte	0x04, 0x12
        /*000e*/ 	.short	(.L_3 - .L_2)
	.align		4
.L_2:
        /*0010*/ 	.word	index@(triton_poi_fused_avg_pool2d_11)
        /*0014*/ 	.word	0x00000000


	//----- nvinfo : EIATTR_FRAME_SIZE
	.align		4
.L_3:
        /*0018*/ 	.byte	0x04, 0x11
        /*001a*/ 	.short	(.L_5 - .L_4)
	.align		4
.L_4:
        /*001c*/ 	.word	index@(triton_poi_fused_avg_pool2d_11)
        /*0020*/ 	.word	0x00000000


	//----- nvinfo : EIATTR_MIN_STACK_SIZE
	.align		4
.L_5:
        /*0024*/ 	.byte	0x04, 0x12
        /*0026*/ 	.short	(.L_7 - .L_6)
	.align		4
.L_6:
        /*0028*/ 	.word	index@(triton_poi_fused_avg_pool2d_11)
        /*002c*/ 	.word	0x00000000
.L_7:


//--------------------- .nv.info.triton_poi_fused_avg_pool2d_11 --------------------------
	.section	.nv.info.triton_poi_fused_avg_pool2d_11,"",@"SHT_CUDA_INFO"
	.sectionflags	@""
	.align	4


	//----- nvinfo : EIATTR_CUDA_API_VERSION
	.align		4
        /*0000*/ 	.byte	0x04, 0x37
        /*0002*/ 	.short	(.L_9 - .L_8)
.L_8:
        /*0004*/ 	.word	0x0000007c


	//----- nvinfo : EIATTR_KPARAM_INFO
	.align		4
.L_9:
        /*0008*/ 	.byte	0x04, 0x17
        /*000a*/ 	.short	(.L_11 - .L_10)
.L_10:
        /*000c*/ 	.word	0x00000000
        /*0010*/ 	.short	0x0002
        /*0012*/ 	.short	0x0010
        /*0014*/ 	.byte	0x00, 0xf0, 0x11, 0x00


	//----- nvinfo : EIATTR_KPARAM_INFO
	.align		4
.L_11:
        /*0018*/ 	.byte	0x04, 0x17
        /*001a*/ 	.short	(.L_13 - .L_12)
.L_12:
        /*001c*/ 	.word	0x00000000
        /*0020*/ 	.short	0x0001
        /*0022*/ 	.short	0x0008
        /*0024*/ 	.byte	0x00, 0xf4, 0x21, 0x00


	//----- nvinfo : EIATTR_KPARAM_INFO
	.align		4
.L_13:
        /*0028*/ 	.byte	0x04, 0x17
        /*002a*/ 	.short	(.L_15 - .L_14)
.L_14:
        /*002c*/ 	.word	0x00000000
        /*0030*/ 	.short	0x0000
        /*0032*/ 	.short	0x0000
        /*0034*/ 	.byte	0x00, 0xf4, 0x21, 0x00


	//----- nvinfo : EIATTR_SPARSE_MMA_MASK
	.align		4
.L_15:
        /*0038*/ 	.byte	0x03, 0x50
        /*003a*/ 	.short	0x0000


	//----- nvinfo : EIATTR_MAXREG_COUNT
	.align		4
        /*003c*/ 	.byte	0x03, 0x1b
        /*003e*/ 	.short	0x00ff


	//----- nvinfo : EIATTR_EXIT_INSTR_OFFSETS
	.align		4
        /*0040*/ 	.byte	0x04, 0x1c
        /*0042*/ 	.short	(.L_17 - .L_16)


	//   ....[0]....
.L_16:
        /*0044*/ 	.word	0x00001120


	//   ....[1]....
        /*0048*/ 	.word	0x00001140


	//----- nvinfo : EIATTR_REQNTID
	.align		4
.L_17:
        /*004c*/ 	.byte	0x04, 0x10
        /*004e*/ 	.short	(.L_19 - .L_18)
.L_18:
        /*0050*/ 	.word	0x00000100
        /*0054*/ 	.word	0x00000001
        /*0058*/ 	.word	0x00000001


	//----- nvinfo : EIATTR_CBANK_PARAM_SIZE
	.align		4
.L_19:
        /*005c*/ 	.byte	0x03, 0x19
        /*005e*/ 	.short	0x0014


	//----- nvinfo : EIATTR_PARAM_CBANK
	.align		4
        /*0060*/ 	.byte	0x04, 0x0a
        /*0062*/ 	.short	(.L_21 - .L_20)
	.align		4
.L_20:
        /*0064*/ 	.word	index@(.nv.constant0.triton_poi_fused_avg_pool2d_11)
        /*0068*/ 	.short	0x0210
        /*006a*/ 	.short	0x0014


	//----- nvinfo : EIATTR_SW_WAR
	.align		4
.L_21:
        /*006c*/ 	.byte	0x04, 0x36
        /*006e*/ 	.short	(.L_23 - .L_22)
.L_22:
        /*0070*/ 	.word	0x00000008
.L_23:


//--------------------- .nv.callgraph             --------------------------
	.section	.nv.callgraph,"",@"SHT_CUDA_CALLGRAPH"
	.align	4
	.sectionentsize	8
	.align		4
        /*0000*/ 	.word	0x00000000
	.align		4
        /*0004*/ 	.word	0xffffffff
	.align		4
        /*0008*/ 	.word	0x00000000
	.align		4
        /*000c*/ 	.word	0xfffffffe
	.align		4
        /*0010*/ 	.word	0x00000000
	.align		4
        /*0014*/ 	.word	0xfffffffd
	.align		4
        /*0018*/ 	.word	0x00000000
	.align		4
        /*001c*/ 	.word	0xfffffffc


//--------------------- .text.triton_poi_fused_avg_pool2d_11 --------------------------
	.section	.text.triton_poi_fused_avg_pool2d_11,"ax",@progbits
	.align	128
        .global         triton_poi_fused_avg_pool2d_11
        .type           triton_poi_fused_avg_pool2d_11,@function
        .size           triton_poi_fused_avg_pool2d_11,(.L_x_1 - triton_poi_fused_avg_pool2d_11)
        .other          triton_poi_fused_avg_pool2d_11,@"STO_CUDA_ENTRY STV_DEFAULT"
triton_poi_fused_avg_pool2d_11:
.text.triton_poi_fused_avg_pool2d_11:
[----:B------:R-:W0:Y:S01]  /*0000*/  LDC R1, c[0x0][0x28] ;  /* 0x00000a00ff017b82 */ /* 0x000e220000000800 */
[----:B------:R-:W1:Y:S01]  /*0010*/  S2R R0, SR_TID.X ;  /* 0x0000000000007919 */ /* 0x000e620000002100 */
[----:B------:R-:W-:Y:S01]  /*0020*/  ULDC.64 UR4, c[0x0][0x208] ;  /* 0x0000820000047ab9 */ /* 0x000fe20000000a00 */
[----:B------:R-:W-:Y:S01]  /*0030*/  CS2R R16, SRZ ;  /* 0x0000000000107805 */ /* 0x000fe2000001ff00 */
[----:B------:R-:W2:Y:S01]  /*0040*/  S2R R9, SR_CTAID.X ;  /* 0x0000000000097919 */ /* 0x000ea20000002500 */
[----:B-1----:R-:W-:-:S05]  /*0050*/  IMAD.SHL.U32 R0, R0, 0x2, RZ ;  /* 0x0000000200007824 */ /* 0x002fca00078e00ff */
[----:B------:R-:W-:-:S05]  /*0060*/  LOP3.LUT R0, R0, 0x1fe, RZ, 0xc0, !PT ;  /* 0x000001fe00007812 */ /* 0x000fca00078ec0ff */
[----:B--2---:R-:W-:-:S04]  /*0070*/  IMAD R9, R9, 0x200, R0 ;  /* 0x0000020009097824 */ /* 0x004fc800078e0200 */
[----:B------:R-:W-:-:S04]  /*0080*/  IMAD.HI R0, R9, 0x4ec4ec4f, RZ ;  /* 0x4ec4ec4f09007827 */ /* 0x000fc800078e02ff */
[C---:B------:R-:W-:Y:S01]  /*0090*/  VIADD R12, R9.reuse, 0x1 ;  /* 0x00000001090c7836 */ /* 0x040fe20000000000 */
[----:B------:R-:W-:Y:S01]  /*00a0*/  SHF.R.U32.HI R3, RZ, 0x1f, R0 ;  /* 0x0000001fff037819 */ /* 0x000fe20000011600 */
[----:B------:R-:W-:Y:S02]  /*00b0*/  VIADD R7, R9, 0xffffffff ;  /* 0xffffffff09077836 */ /* 0x000fe40000000000 */
[----:B------:R-:W-:Y:S01]  /*00c0*/  IMAD.HI R2, R12, 0x4ec4ec4f, RZ ;  /* 0x4ec4ec4f0c027827 */ /* 0x000fe200078e02ff */
[----:B------:R-:W-:-:S04]  /*00d0*/  LEA.HI.SX32 R0, R0, R3, 0x1e ;  /* 0x0000000300007211 */ /* 0x000fc800078ff2ff */
[----:B------:R-:W-:Y:S01]  /*00e0*/  SHF.R.U32.HI R3, RZ, 0x1f, R2 ;  /* 0x0000001fff037819 */ /* 0x000fe20000011602 */
[----:B------:R-:W-:-:S03]  /*00f0*/  IMAD.HI R4, R0, 0x4ec4ec4f, RZ ;  /* 0x4ec4ec4f00047827 */ /* 0x000fc600078e02ff */
[----:B------:R-:W-:Y:S01]  /*0100*/  LEA.HI.SX32 R11, R2, R3, 0x1e ;  /* 0x00000003020b7211 */ /* 0x000fe200078ff2ff */
[----:B------:R-:W-:Y:S01]  /*0110*/  IMAD R24, R0, -0xd, R9 ;  /* 0xfffffff300187824 */ /* 0x000fe200078e0209 */
[----:B------:R-:W-:Y:S01]  /*0120*/  SHF.R.U32.HI R5, RZ, 0x1f, R4 ;  /* 0x0000001fff057819 */ /* 0x000fe20000011604 */
[----:B------:R-:W1:Y:S03]  /*0130*/  LDC.64 R2, c[0x0][0x210] ;  /* 0x00008400ff027b82 */ /* 0x000e660000000a00 */
[----:B------:R-:W-:Y:S01]  /*0140*/  LEA.HI.SX32 R5, R4, R5, 0x1e ;  /* 0x0000000504057211 */ /* 0x000fe200078ff2ff */
[----:B------:R-:W-:Y:S01]  /*0150*/  IMAD.HI R4, R11, 0x4ec4ec4f, RZ ;  /* 0x4ec4ec4f0b047827 */ /* 0x000fe200078e02ff */
[C---:B------:R-:W-:Y:S02]  /*0160*/  ISETP.GE.AND P0, PT, R24.reuse, 0xb, PT ;  /* 0x0000000b1800780c */ /* 0x040fe40003f06270 */
[C---:B------:R-:W-:Y:S01]  /*0170*/  ISETP.GT.AND P5, PT, R24.reuse, 0xa, PT ;  /* 0x0000000a1800780c */ /* 0x040fe20003fa4270 */
[----:B------:R-:W-:Y:S01]  /*0180*/  IMAD R41, R5, -0xd, R0 ;  /* 0xfffffff305297824 */ /* 0x000fe200078e0200 */
[----:B------:R-:W-:Y:S01]  /*0190*/  SHF.R.U32.HI R5, RZ, 0x1f, R4 ;  /* 0x0000001fff057819 */ /* 0x000fe20000011604 */
[----:B------:R-:W-:-:S03]  /*01a0*/  VIADD R0, R24, 0x2 ;  /* 0x0000000218007836 */ /* 0x000fc60000000000 */
[C---:B------:R-:W-:Y:S02]  /*01b0*/  ISETP.GT.AND P3, PT, R41.reuse, RZ, PT ;  /* 0x000000ff2900720c */ /* 0x040fe40003f64270 */
[----:B------:R-:W-:Y:S02]  /*01c0*/  SEL R0, R0, RZ, !P0 ;  /* 0x000000ff00007207 */ /* 0x000fe40004000000 */
[----:B------:R-:W-:Y:S02]  /*01d0*/  ISETP.GT.AND P0, PT, R24, RZ, P3 ;  /* 0x000000ff1800720c */ /* 0x000fe40001f04270 */
[----:B------:R-:W-:Y:S01]  /*01e0*/  ISETP.GT.AND P2, PT, R41, 0xa, PT ;  /* 0x0000000a2900780c */ /* 0x000fe20003f44270 */
[----:B------:R-:W-:Y:S01]  /*01f0*/  IMAD R18, R11, -0xd, R12 ;  /* 0xfffffff30b127824 */ /* 0x000fe200078e020c */
[----:B------:R-:W-:Y:S01]  /*0200*/  LEA.HI.SX32 R8, R4, R5, 0x1e ;  /* 0x0000000504087211 */ /* 0x000fe200078ff2ff */
[----:B------:R-:W-:Y:S01]  /*0210*/  VIADD R4, R41, 0x2 ;  /* 0x0000000229047836 */ /* 0x000fe20000000000 */
[C---:B------:R-:W-:Y:S01]  /*0220*/  ISETP.LT.AND P0, PT, R9.reuse, 0x3f600, P0 ;  /* 0x0003f6000900780c */ /* 0x040fe20000701270 */
[----:B------:R-:W-:Y:S01]  /*0230*/  VIADD R5, R9, 0xfffffff2 ;  /* 0xfffffff209057836 */ /* 0x000fe20000000000 */
[C---:B------:R-:W-:Y:S01]  /*0240*/  ISETP.GE.AND P4, PT, R41.reuse, 0xb, PT ;  /* 0x0000000b2900780c */ /* 0x040fe20003f86270 */
[----:B------:R-:W-:Y:S01]  /*0250*/  VIADD R25, R0, 0xd ;  /* 0x0000000d00197836 */ /* 0x000fe20000000000 */
[----:B------:R-:W-:Y:S01]  /*0260*/  ISETP.GT.AND P1, PT, R41, -0x1, PT ;  /* 0xffffffff2900780c */ /* 0x000fe20003f24270 */
[----:B------:R-:W-:Y:S01]  /*0270*/  @!P5 IMAD.MOV R25, RZ, RZ, R0 ;  /* 0x000000ffff19d224 */ /* 0x000fe200078e0200 */
[----:B------:R-:W-:Y:S01]  /*0280*/  SEL R6, R4, RZ, !P4 ;  /* 0x000000ff04067207 */ /* 0x000fe20006000000 */
[----:B------:R-:W-:Y:S01]  /*0290*/  IMAD R13, R8, -0xd, R11 ;  /* 0xfffffff3080d7824 */ /* 0x000fe200078e020b */
[----:B------:R-:W-:Y:S01]  /*02a0*/  ISETP.GT.AND P1, PT, R24, RZ, P1 ;  /* 0x000000ff1800720c */ /* 0x000fe20000f24270 */
[----:B------:R-:W-:Y:S01]  /*02b0*/  IMAD.MOV.U32 R0, RZ, RZ, RZ ;  /* 0x000000ffff007224 */ /* 0x000fe200078e00ff */
[----:B------:R-:W-:Y:S01]  /*02c0*/  P2R R35, PR, RZ, 0x1 ;  /* 0x00000001ff237803 */ /* 0x000fe20000000000 */
[----:B------:R-:W-:Y:S01]  /*02d0*/  VIADD R11, R18, 0x1 ;  /* 0x00000001120b7836 */ /* 0x000fe20000000000 */
[----:B------:R-:W-:Y:S01]  /*02e0*/  ISETP.LT.AND P6, PT, R9, 0x3f600, P1 ;  /* 0x0003f6000900780c */ /* 0x000fe20000fc1270 */
[----:B-1----:R-:W-:Y:S01]  /*02f0*/  IMAD.WIDE R4, R5, 0x4, R2 ;  /* 0x0000000405047825 */ /* 0x002fe200078e0202 */
[----:B------:R-:W-:-:S02]  /*0300*/  ISETP.GT.AND P3, PT, R24, -0x1, P3 ;  /* 0xffffffff1800780c */ /* 0x000fc40001f64270 */
[----:B------:R-:W-:Y:S01]  /*0310*/  ISETP.GE.U32.AND P1, PT, R11, 0xd, PT ;  /* 0x0000000d0b00780c */ /* 0x000fe20003f26070 */
[----:B------:R-:W-:Y:S01]  /*0320*/  VIADD R26, R6, 0xd ;  /* 0x0000000d061a7836 */ /* 0x000fe20000000000 */
[----:B------:R1:W2:Y:S01]  /*0330*/  @P0 LDG.E R0, desc[UR4][R4.64] ;  /* 0x0000000404000981 */ /* 0x0002a2000c1e1900 */
[----:B------:R-:W-:Y:S01]  /*0340*/  @!P2 IMAD.MOV R26, RZ, RZ, R6 ;  /* 0x000000ffff1aa224 */ /* 0x000fe200078e0206 */
[C---:B------:R-:W-:Y:S01]  /*0350*/  ISETP.GT.AND P2, PT, R24.reuse, 0x1, PT ;  /* 0x000000011800780c */ /* 0x040fe20003f44270 */
[----:B------:R-:W-:Y:S01]  /*0360*/  VIADD R28, R24, 0xffffffff ;  /* 0xffffffff181c7836 */ /* 0x000fe20000000000 */
[----:B------:R-:W-:Y:S01]  /*0370*/  ISETP.GT.AND P0, PT, R13, RZ, PT ;  /* 0x000000ff0d00720c */ /* 0x000fe20003f04270 */
[----:B------:R-:W-:Y:S01]  /*0380*/  IMAD.WIDE R6, R7, 0x4, R2 ;  /* 0x0000000407067825 */ /* 0x000fe200078e0202 */
[----:B------:R-:W-:Y:S02]  /*0390*/  ISETP.GT.AND P5, PT, R13, RZ, !P1 ;  /* 0x000000ff0d00720c */ /* 0x000fe40004fa4270 */
[----:B------:R-:W-:-:S02]  /*03a0*/  P2R R22, PR, RZ, 0x2 ;  /* 0x00000002ff167803 */ /* 0x000fc40000000000 */
[----:B------:R-:W-:Y:S01]  /*03b0*/  SEL R28, R28, RZ, P2 ;  /* 0x000000ff1c1c7207 */ /* 0x000fe20001000000 */
[C---:B------:R-:W-:Y:S01]  /*03c0*/  VIADD R19, R9.reuse, 0xfffffff3 ;  /* 0xfffffff309137836 */ /* 0x040fe20000000000 */
[C---:B------:R-:W-:Y:S02]  /*03d0*/  ISETP.LT.AND P1, PT, R9.reuse, 0x3f600, P3 ;  /* 0x0003f6000900780c */ /* 0x040fe40001f21270 */
[----:B------:R-:W-:Y:S02]  /*03e0*/  CS2R R14, SRZ ;  /* 0x00000000000e7805 */ /* 0x000fe4000001ff00 */
[----:B------:R-:W-:Y:S01]  /*03f0*/  ISETP.GT.AND P2, PT, R18, RZ, P0 ;  /* 0x000000ff1200720c */ /* 0x000fe20000744270 */
[----:B------:R3:W4:Y:S01]  /*0400*/  @P6 LDG.E R17, desc[UR4][R6.64] ;  /* 0x0000000406116981 */ /* 0x000722000c1e1900 */
[----:B------:R-:W-:Y:S02]  /*0410*/  P2R R32, PR, RZ, 0x2 ;  /* 0x00000002ff207803 */ /* 0x000fe40000000000 */
[----:B------:R-:W-:-:S02]  /*0420*/  ISETP.LT.AND P1, PT, R9, 0x3f600, P2 ;  /* 0x0003f6000900780c */ /* 0x000fc40001721270 */
[----:B------:R-:W-:Y:S01]  /*0430*/  ISETP.GT.AND P0, PT, R18, -0x1, P0 ;  /* 0xffffffff1200780c */ /* 0x000fe20000704270 */
[----:B-1----:R-:W-:Y:S01]  /*0440*/  IMAD.WIDE R4, R19, 0x4, R2 ;  /* 0x0000000413047825 */ /* 0x002fe200078e0202 */
[----:B------:R-:W-:Y:S02]  /*0450*/  P2R R31, PR, RZ, 0x40 ;  /* 0x00000040ff1f7803 */ /* 0x000fe40000000000 */
[C---:B------:R-:W-:Y:S01]  /*0460*/  ISETP.LT.AND P4, PT, R9.reuse, 0x3f600, P0 ;  /* 0x0003f6000900780c */ /* 0x040fe20000781270 */
[----:B---3--:R-:W-:-:S04]  /*0470*/  VIADD R7, R9, 0xfffffff4 ;  /* 0xfffffff409077836 */ /* 0x008fc80000000000 */
[----:B------:R-:W-:Y:S02]  /*0480*/  IMAD.WIDE R6, R7, 0x4, R2 ;  /* 0x0000000407067825 */ /* 0x000fe400078e0202 */
[----:B------:R-:W3:Y:S06]  /*0490*/  @P1 LDG.E R15, desc[UR4][R4.64] ;  /* 0x00000004040f1981 */ /* 0x000eec000c1e1900 */
[----:B------:R-:W5:Y:S01]  /*04a0*/  @P4 LDG.E R14, desc[UR4][R6.64] ;  /* 0x00000004060e4981 */ /* 0x000f62000c1e1900 */
[----:B------:R-:W-:-:S05]  /*04b0*/  VIADD R23, R24, 0x1 ;  /* 0x0000000118177836 */ /* 0x000fca0000000000 */
[----:B------:R-:W-:-:S04]  /*04c0*/  ISETP.GE.U32.AND P2, PT, R23, 0xd, PT ;  /* 0x0000000d1700780c */ /* 0x000fc80003f46070 */
[----:B------:R-:W-:Y:S02]  /*04d0*/  ISETP.GT.AND P3, PT, R41, RZ, !P2 ;  /* 0x000000ff2900720c */ /* 0x000fe40005764270 */
[C---:B------:R-:W-:Y:S02]  /*04e0*/  ISETP.LT.AND P5, PT, R9.reuse, 0x3f600, P5 ;  /* 0x0003f6000900780c */ /* 0x040fe40002fa1270 */
[C---:B------:R-:W-:Y:S02]  /*04f0*/  ISETP.LT.AND P6, PT, R9.reuse, 0x3f600, P3 ;  /* 0x0003f6000900780c */ /* 0x040fe40001fc1270 */
[----:B------:R-:W-:Y:S01]  /*0500*/  ISETP.NE.AND P3, PT, R32, RZ, PT ;  /* 0x000000ff2000720c */ /* 0x000fe20003f65270 */
[----:B------:R-:W-:Y:S01]  /*0510*/  VIADD R21, R9, 0xfffffff5 ;  /* 0xfffffff509157836 */ /* 0x000fe20000000000 */
[----:B------:R-:W-:Y:S01]  /*0520*/  ISETP.GT.AND P0, PT, R13, -0x1, PT ;  /* 0xffffffff0d00780c */ /* 0x000fe20003f04270 */
[----:B------:R-:W-:Y:S01]  /*0530*/  IMAD.MOV.U32 R10, RZ, RZ, RZ ;  /* 0x000000ffff0a7224 */ /* 0x000fe200078e00ff */
[----:B------:R-:W-:Y:S01]  /*0540*/  ISETP.GT.AND P2, PT, R41, -0x1, !P2 ;  /* 0xffffffff2900780c */ /* 0x000fe20005744270 */
[----:B------:R-:W-:Y:S01]  /*0550*/  IMAD.WIDE R20, R21, 0x4, R2 ;  /* 0x0000000415147825 */ /* 0x000fe200078e0202 */
[----:B------:R-:W-:-:S02]  /*0560*/  ISETP.GT.AND P0, PT, R18, RZ, P0 ;  /* 0x000000ff1200720c */ /* 0x000fc40000704270 */
[----:B------:R-:W-:Y:S01]  /*0570*/  P2R R33, PR, RZ, 0x10 ;  /* 0x00000010ff217803 */ /* 0x000fe20000000000 */
[----:B------:R-:W-:Y:S01]  /*0580*/  IMAD.MOV.U32 R8, RZ, RZ, RZ ;  /* 0x000000ffff087224 */ /* 0x000fe200078e00ff */
[----:B------:R1:W2:Y:S01]  /*0590*/  @P5 LDG.E R16, desc[UR4][R20.64] ;  /* 0x0000000414105981 */ /* 0x0002a2000c1e1900 */
[----:B------:R-:W-:-:S03]  /*05a0*/  ISETP.LT.AND P4, PT, R9, 0x3f600, P2 ;  /* 0x0003f6000900780c */ /* 0x000fc60001781270 */
[----:B------:R1:W2:Y:S01]  /*05b0*/  @P3 LDG.E R10, desc[UR4][R4.64] ;  /* 0x00000004040a3981 */ /* 0x0002a2000c1e1900 */
[C---:B------:R-:W-:Y:S02]  /*05c0*/  ISETP.LT.AND P3, PT, R9.reuse, 0x3f600, P0 ;  /* 0x0003f6000900780c */ /* 0x040fe40000761270 */
[----:B------:R-:W-:Y:S01]  /*05d0*/  ISETP.GE.AND P0, PT, R9, 0x3f600, PT ;  /* 0x0003f6000900780c */ /* 0x000fe20003f06270 */
[----:B------:R1:W2:Y:S02]  /*05e0*/  @P6 LDG.E R8, desc[UR4][R6.64] ;  /* 0x0000000406086981 */ /* 0x0002a4000c1e1900 */
[----:B01----:R-:W-:Y:S02]  /*05f0*/  LOP3.LUT R20, R41, R24, RZ, 0xfc, !PT ;  /* 0x0000001829147212 */ /* 0x003fe400078efcff */
[----:B------:R-:W-:Y:S02]  /*0600*/  LOP3.LUT R4, R13, R18, RZ, 0xfc, !PT ;  /* 0x000000120d047212 */ /* 0x000fe400078efcff */
[----:B------:R-:W-:-:S02]  /*0610*/  P2R R29, PR, RZ, 0x20 ;  /* 0x00000020ff1d7803 */ /* 0x000fc40000000000 */
[----:B------:R-:W-:Y:S02]  /*0620*/  P2R R30, PR, RZ, 0x40 ;  /* 0x00000040ff1e7803 */ /* 0x000fe40000000000 */
[----:B------:R-:W-:Y:S02]  /*0630*/  P2R R34, PR, RZ, 0x2 ;  /* 0x00000002ff227803 */ /* 0x000fe40000000000 */
[----:B------:R-:W-:Y:S02]  /*0640*/  ISETP.GT.AND P6, PT, R20, -0x1, !P0 ;  /* 0xffffffff1400780c */ /* 0x000fe400047c4270 */
[----:B------:R-:W-:Y:S02]  /*0650*/  ISETP.GT.AND P5, PT, R4, -0x1, !P0 ;  /* 0xffffffff0400780c */ /* 0x000fe400047a4270 */
[----:B------:R-:W-:Y:S01]  /*0660*/  ISETP.NE.AND P1, PT, R22, RZ, PT ;  /* 0x000000ff1600720c */ /* 0x000fe20003f25270 */
[----:B------:R-:W-:Y:S02]  /*0670*/  IMAD.MOV.U32 R22, RZ, RZ, RZ ;  /* 0x000000ffff167224 */ /* 0x000fe400078e00ff */
[----:B------:R-:W-:Y:S01]  /*0680*/  IMAD.WIDE R6, R9, 0x4, R2 ;  /* 0x0000000409067825 */ /* 0x000fe200078e0202 */
[----:B------:R-:W-:-:S02]  /*0690*/  CS2R R20, SRZ ;  /* 0x0000000000147805 */ /* 0x000fc4000001ff00 */
[----:B------:R-:W-:Y:S01]  /*06a0*/  P2R R39, PR, RZ, 0x10 ;  /* 0x00000010ff277803 */ /* 0x000fe20000000000 */
[----:B------:R-:W-:Y:S01]  /*06b0*/  IMAD.MOV.U32 R19, RZ, RZ, RZ ;  /* 0x000000ffff137224 */ /* 0x000fe200078e00ff */
[----:B------:R-:W4:Y:S01]  /*06c0*/  @P4 LDG.E R22, desc[UR4][R6.64+0x4] ;  /* 0x0000040406164981 */ /* 0x000f22000c1e1900 */
[----:B------:R-:W-:Y:S01]  /*06d0*/  ISETP.GT.AND P4, PT, R13, -0x1, !P1 ;  /* 0xffffffff0d00780c */ /* 0x000fe20004f84270 */
[C---:B------:R-:W-:Y:S01]  /*06e0*/  VIADD R27, R18.reuse, 0x2 ;  /* 0x00000002121b7836 */ /* 0x040fe20000000000 */
[----:B------:R-:W-:Y:S01]  /*06f0*/  ISETP.GE.AND P1, PT, R18, 0xb, PT ;  /* 0x0000000b1200780c */ /* 0x000fe20003f26270 */
[----:B------:R-:W4:Y:S04]  /*0700*/  @P5 LDG.E R21, desc[UR4][R6.64+0x4] ;  /* 0x0000040406155981 */ /* 0x000f28000c1e1900 */
[----:B------:R-:W4:Y:S04]  /*0710*/  @P6 LDG.E R19, desc[UR4][R6.64] ;  /* 0x0000000406136981 */ /* 0x000f28000c1e1900 */
[----:B------:R0:W4:Y:S02]  /*0720*/  @P3 LDG.E R20, desc[UR4][R6.64] ;  /* 0x0000000406143981 */ /* 0x000124000c1e1900 */
[----:B0-----:R-:W-:-:S02]  /*0730*/  SEL R6, R27, RZ, !P1 ;  /* 0x000000ff1b067207 */ /* 0x001fc40004800000 */
[----:B------:R-:W-:-:S03]  /*0740*/  ISETP.GT.AND P1, PT, R18, 0xa, PT ;  /* 0x0000000a1200780c */ /* 0x000fc60003f24270 */
[----:B------:R-:W-:Y:S01]  /*0750*/  VIADD R27, R6, 0xd ;  /* 0x0000000d061b7836 */ /* 0x000fe20000000000 */
[----:B------:R-:W-:Y:S02]  /*0760*/  ISETP.LT.AND P4, PT, R9, 0x3f600, P4 ;  /* 0x0003f6000900780c */ /* 0x000fe40002781270 */
[----:B------:R-:W-:-:S07]  /*0770*/  P2R R40, PR, RZ, 0x40 ;  /* 0x00000040ff287803 */ /* 0x000fce0000000000 */
[----:B------:R-:W-:Y:S01]  /*0780*/  @!P1 IMAD.MOV R27, RZ, RZ, R6 ;  /* 0x000000ffff1b9224 */ /* 0x000fe200078e0206 */
[C---:B------:R-:W-:Y:S01]  /*0790*/  ISETP.GT.AND P1, PT, R41.reuse, 0x1, PT ;  /* 0x000000012900780c */ /* 0x040fe20003f24270 */
[C---:B------:R-:W-:Y:S02]  /*07a0*/  VIADD R6, R41.reuse, 0xffffffff ;  /* 0xffffffff29067836 */ /* 0x040fe40000000000 */
[----:B------:R-:W-:Y:S02]  /*07b0*/  VIADD R41, R41, 0x1 ;  /* 0x0000000129297836 */ /* 0x000fe40000000000 */
[----:B------:R-:W-:-:S03]  /*07c0*/  VIADD R5, R9, 0x2 ;  /* 0x0000000209057836 */ /* 0x000fc60000000000 */
[----:B------:R-:W-:Y:S01]  /*07d0*/  ISETP.GE.U32.AND P6, PT, R41, 0xd, PT ;  /* 0x0000000d2900780c */ /* 0x000fe20003fc6070 */
[----:B------:R-:W-:Y:S01]  /*07e0*/  IMAD.IADD R43, R25, 0x1, -R28 ;  /* 0x00000001192b7824 */ /* 0x000fe200078e0a1c */
[----:B------:R-:W-:Y:S01]  /*07f0*/  SEL R7, R6, RZ, P1 ;  /* 0x000000ff06077207 */ /* 0x000fe20000800000 */
[----:B------:R-:W-:Y:S01]  /*0800*/  IMAD.IADD R28, R28, 0x1, -R25 ;  /* 0x000000011c1c7824 */ /* 0x000fe200078e0a19 */
[----:B------:R-:W-:Y:S01]  /*0810*/  ISETP.GT.AND P1, PT, R24, RZ, !P6 ;  /* 0x000000ff1800720c */ /* 0x000fe20007724270 */
[----:B------:R-:W-:Y:S01]  /*0820*/  IMAD.MOV.U32 R25, RZ, RZ, RZ ;  /* 0x000000ffff197224 */ /* 0x000fe200078e00ff */
[----:B------:R-:W-:Y:S01]  /*0830*/  P2R R37, PR, RZ, 0x1 ;  /* 0x00000001ff257803 */ /* 0x000fe20000000000 */
[----:B------:R-:W-:Y:S01]  /*0840*/  IMAD.WIDE R4, R5, 0x4, R2 ;  /* 0x0000000405047825 */ /* 0x000fe200078e0202 */
[----:B------:R-:W-:-:S03]  /*0850*/  ISETP.LT.AND P0, PT, R9, 0x3f600, P1 ;  /* 0x0003f6000900780c */ /* 0x000fc60000f01270 */
[----:B------:R-:W-:Y:S01]  /*0860*/  VIADD R6, R13, 0x1 ;  /* 0x000000010d067836 */ /* 0x000fe20000000000 */
[----:B------:R0:W4:Y:S01]  /*0870*/  @P4 LDG.E R25, desc[UR4][R4.64] ;  /* 0x0000000404194981 */ /* 0x000122000c1e1900 */
[----:B------:R-:W-:Y:S01]  /*0880*/  IMAD R26, R43, R26, RZ ;  /* 0x0000001a2b1a7224 */ /* 0x000fe200078e02ff */
[----:B------:R-:W-:Y:S02]  /*0890*/  P2R R36, PR, RZ, 0x8 ;  /* 0x00000008ff247803 */ /* 0x000fe40000000000 */
[----:B------:R-:W-:Y:S01]  /*08a0*/  ISETP.GE.U32.AND P3, PT, R6, 0xd, PT ;  /* 0x0000000d0600780c */ /* 0x000fe20003f66070 */
[----:B------:R-:W-:Y:S02]  /*08b0*/  IMAD R26, R7, R28, R26 ;  /* 0x0000001c071a7224 */ /* 0x000fe400078e021a */
[----:B------:R-:W-:Y:S02]  /*08c0*/  IMAD.MOV.U32 R28, RZ, RZ, RZ ;  /* 0x000000ffff1c7224 */ /* 0x000fe400078e00ff */
[----:B0-----:R-:W-:Y:S01]  /*08d0*/  VIADD R5, R9, 0xc ;  /* 0x0000000c09057836 */ /* 0x001fe20000000000 */
[----:B------:R-:W-:-:S03]  /*08e0*/  ISETP.GT.AND P1, PT, R24, -0x1, !P6 ;  /* 0xffffffff1800780c */ /* 0x000fc60007724270 */
[----:B------:R-:W-:Y:S01]  /*08f0*/  IMAD.WIDE R4, R5, 0x4, R2 ;  /* 0x0000000405047825 */ /* 0x000fe200078e0202 */
[----:B------:R-:W-:Y:S02]  /*0900*/  ISETP.GT.AND P2, PT, R18, RZ, !P3 ;  /* 0x000000ff1200720c */ /* 0x000fe40005f44270 */
[----:B------:R-:W-:Y:S02]  /*0910*/  P2R R41, PR, RZ, 0x1 ;  /* 0x00000001ff297803 */ /* 0x000fe40000000000 */
[----:B------:R0:W4:Y:S01]  /*0920*/  @P0 LDG.E R28, desc[UR4][R4.64] ;  /* 0x00000004041c0981 */ /* 0x000122000c1e1900 */
[C---:B------:R-:W-:Y:S02]  /*0930*/  ISETP.LT.AND P0, PT, R9.reuse, 0x3f600, P1 ;  /* 0x0003f6000900780c */ /* 0x040fe40000f01270 */
[----:B------:R-:W-:Y:S02]  /*0940*/  ISETP.LT.AND P2, PT, R9, 0x3f600, P2 ;  /* 0x0003f6000900780c */ /* 0x000fe40001741270 */
[----:B------:R-:W-:-:S02]  /*0950*/  P2R R42, PR, RZ, 0x10 ;  /* 0x00000010ff2a7803 */ /* 0x000fc40000000000 */
[----:B------:R-:W-:Y:S01]  /*0960*/  ISETP.NE.AND P4, PT, R32, RZ, PT ;  /* 0x000000ff2000720c */ /* 0x000fe20003f85270 */
[----:B------:R-:W-:Y:S01]  /*0970*/  VIADD R7, R9, 0xd ;  /* 0x0000000d09077836 */ /* 0x000fe20000000000 */
[----:B------:R-:W-:Y:S01]  /*0980*/  ISETP.LT.U32.AND P6, PT, R23, 0xd, !P6 ;  /* 0x0000000d1700780c */ /* 0x000fe200077c1070 */
[----:B------:R-:W-:Y:S01]  /*0990*/  IMAD.MOV.U32 R24, RZ, RZ, RZ ;  /* 0x000000ffff187224 */ /* 0x000fe200078e00ff */
[----:B------:R-:W-:Y:S01]  /*09a0*/  P2R R32, PR, RZ, 0x10 ;  /* 0x00000010ff207803 */ /* 0x000fe20000000000 */
[----:B------:R-:W-:Y:S01]  /*09b0*/  IMAD.MOV.U32 R23, RZ, RZ, RZ ;  /* 0x000000ffff177224 */ /* 0x000fe200078e00ff */
[----:B------:R-:W-:Y:S01]  /*09c0*/  ISETP.NE.AND P4, PT, R35, RZ, PT ;  /* 0x000000ff2300720c */ /* 0x000fe20003f85270 */
[----:B------:R-:W-:Y:S01]  /*09d0*/  IMAD.WIDE R6, R7, 0x4, R2 ;  /* 0x0000000407067825 */ /* 0x000fe200078e0202 */
[----:B------:R-:W-:Y:S02]  /*09e0*/  ISETP.GT.AND P1, PT, R18, -0x1, !P3 ;  /* 0xffffffff1200780c */ /* 0x000fe40005f24270 */
[----:B------:R-:W-:-:S02]  /*09f0*/  P2R R35, PR, RZ, 0x10 ;  /* 0x00000010ff237803 */ /* 0x000fc40000000000 */
[C---:B------:R-:W-:Y:S01]  /*0a00*/  ISETP.LT.AND P1, PT, R9.reuse, 0x3f600, P1 ;  /* 0x0003f6000900780c */ /* 0x040fe20000f21270 */
[----:B------:R-:W4:Y:S01]  /*0a10*/  @P0 LDG.E R24, desc[UR4][R6.64] ;  /* 0x0000000406180981 */ /* 0x000f22000c1e1900 */
[----:B------:R-:W-:Y:S01]  /*0a20*/  ISETP.NE.AND P4, PT, R40, RZ, PT ;  /* 0x000000ff2800720c */ /* 0x000fe20003f85270 */
[----:B0-----:R-:W-:Y:S02]  /*0a30*/  VIADD R5, R9, 0xe ;  /* 0x0000000e09057836 */ /* 0x001fe40000000000 */
[----:B------:R0:W4:Y:S01]  /*0a40*/  @P2 LDG.E R23, desc[UR4][R6.64] ;  /* 0x0000000406172981 */ /* 0x000122000c1e1900 */
[----:B------:R-:W-:Y:S02]  /*0a50*/  P2R R40, PR, RZ, 0x10 ;  /* 0x00000010ff287803 */ /* 0x000fe40000000000 */
[----:B------:R-:W-:Y:S02]  /*0a60*/  P2R R38, PR, RZ, 0x20 ;  /* 0x00000020ff267803 */ /* 0x000fe40000000000 */
[----:B------:R-:W-:Y:S01]  /*0a70*/  ISETP.NE.AND P4, PT, R30, RZ, PT ;  /* 0x000000ff1e00720c */ /* 0x000fe20003f85270 */
[----:B------:R-:W-:Y:S01]  /*0a80*/  IMAD.MOV.U32 R30, RZ, RZ, RZ ;  /* 0x000000ffff1e7224 */ /* 0x000fe200078e00ff */
[----:B0-----:R-:W-:-:S02]  /*0a90*/  P2R R7, PR, RZ, 0x4 ;  /* 0x00000004ff077803 */ /* 0x001fc40000000000 */
[----:B------:R-:W-:Y:S01]  /*0aa0*/  ISETP.NE.AND P2, PT, R33, RZ, PT ;  /* 0x000000ff2100720c */ /* 0x000fe20003f45270 */
[----:B------:R-:W-:Y:S01]  /*0ab0*/  IMAD.WIDE R4, R5, 0x4, R2 ;  /* 0x0000000405047825 */ /* 0x000fe200078e0202 */
[----:B------:R-:W-:Y:S02]  /*0ac0*/  ISETP.NE.AND P5, PT, R31, RZ, PT ;  /* 0x000000ff1f00720c */ /* 0x000fe40003fa5270 */
[----:B------:R-:W-:Y:S02]  /*0ad0*/  P2R R31, PR, RZ, 0x4 ;  /* 0x00000004ff1f7803 */ /* 0x000fe40000000000 */
[----:B------:R-:W-:Y:S01]  /*0ae0*/  ISETP.NE.AND P2, PT, R34, RZ, PT ;  /* 0x000000ff2200720c */ /* 0x000fe20003f45270 */
[----:B------:R-:W4:Y:S01]  /*0af0*/  @P1 LDG.E R30, desc[UR4][R4.64] ;  /* 0x00000004041e1981 */ /* 0x000f22000c1e1900 */
[----:B------:R-:W-:Y:S02]  /*0b00*/  ISETP.LT.U32.AND P3, PT, R11, 0xd, !P3 ;  /* 0x0000000d0b00780c */ /* 0x000fe40005f61070 */
[----:B------:R-:W-:-:S02]  /*0b10*/  P2R R43, PR, RZ, 0x1 ;  /* 0x00000001ff2b7803 */ /* 0x000fc40000000000 */
[C---:B------:R-:W-:Y:S02]  /*0b20*/  ISETP.LT.AND P0, PT, R9.reuse, 0x3f600, P6 ;  /* 0x0003f6000900780c */ /* 0x040fe40003701270 */
[----:B------:R-:W-:Y:S01]  /*0b30*/  ISETP.LT.AND P3, PT, R9, 0x3f600, P3 ;  /* 0x0003f6000900780c */ /* 0x000fe20001f61270 */
[----:B------:R-:W-:-:S10]  /*0b40*/  IMAD.MOV.U32 R18, RZ, RZ, RZ ;  /* 0x000000ffff127224 */ /* 0x000fd400078e00ff */
[----:B------:R0:W4:Y:S01]  /*0b50*/  @P0 LDG.E R18, desc[UR4][R4.64] ;  /* 0x0000000404120981 */ /* 0x000122000c1e1900 */
[----:B---3--:R-:W-:Y:S02]  /*0b60*/  SEL R15, R15, RZ, P2 ;  /* 0x000000ff0f0f7207 */ /* 0x008fe40001000000 */
[----:B------:R-:W-:-:S04]  /*0b70*/  ISETP.NE.AND P2, PT, R31, RZ, PT ;  /* 0x000000ff1f00720c */ /* 0x000fc80003f45270 */
[----:B-----5:R-:W-:Y:S02]  /*0b80*/  SEL R14, R14, RZ, P2 ;  /* 0x000000ff0e0e7207 */ /* 0x020fe40001000000 */
[----:B------:R-:W-:Y:S01]  /*0b90*/  ISETP.NE.AND P2, PT, R7, RZ, PT ;  /* 0x000000ff0700720c */ /* 0x000fe20003f45270 */
[----:B------:R-:W-:-:S04]  /*0ba0*/  VIADD R7, R9, 0xf ;  /* 0x0000000f09077836 */ /* 0x000fc80000000000 */
[----:B------:R-:W-:-:S04]  /*0bb0*/  IMAD.WIDE R2, R7, 0x4, R2 ;  /* 0x0000000407027825 */ /* 0x000fc800078e0202 */
[----:B------:R-:W-:-:S06]  /*0bc0*/  IMAD.MOV.U32 R7, RZ, RZ, RZ ;  /* 0x000000ffff077224 */ /* 0x000fcc00078e00ff */
[----:B------:R1:W3:Y:S01]  /*0bd0*/  @P3 LDG.E R7, desc[UR4][R2.64] ;  /* 0x0000000402073981 */ /* 0x0002e2000c1e1900 */
[C---:B------:R-:W-:Y:S01]  /*0be0*/  VIADD R33, R13.reuse, 0x2 ;  /* 0x000000020d217836 */ /* 0x040fe20000000000 */
[----:B------:R-:W-:-:S04]  /*0bf0*/  ISETP.GE.AND P6, PT, R13, 0xb, PT ;  /* 0x0000000b0d00780c */ /* 0x000fc80003fc6270 */
[----:B------:R-:W-:Y:S02]  /*0c00*/  SEL R33, R33, RZ, !P6 ;  /* 0x000000ff21217207 */ /* 0x000fe40007000000 */
[----:B------:R-:W-:Y:S01]  /*0c10*/  ISETP.GT.AND P6, PT, R13, 0xa, PT ;  /* 0x0000000a0d00780c */ /* 0x000fe20003fc4270 */
[----:B------:R-:W-:Y:S01]  /*0c20*/  IMAD.HI R12, R12, 0x4ec4ec4f, RZ ;  /* 0x4ec4ec4f0c0c7827 */ /* 0x000fe200078e02ff */
[----:B--2---:R-:W-:-:S03]  /*0c30*/  SEL R8, R8, RZ, P4 ;  /* 0x000000ff08087207 */ /* 0x004fc60002000000 */
[----:B------:R-:W-:Y:S02]  /*0c40*/  VIADD R6, R33, 0xd ;  /* 0x0000000d21067836 */ /* 0x000fe40000000000 */
[----:B0-----:R-:W-:Y:S01]  /*0c50*/  VIADD R5, R13, 0xffffffff ;  /* 0xffffffff0d057836 */ /* 0x001fe20000000000 */
[----:B----4-:R-:W-:-:S05]  /*0c60*/  SEL R17, R17, RZ, P5 ;  /* 0x000000ff11117207 */ /* 0x010fca0002800000 */
[----:B------:R-:W-:Y:S01]  /*0c70*/  @!P6 IMAD.MOV R6, RZ, RZ, R33 ;  /* 0x000000ffff06e224 */ /* 0x000fe200078e0221 */
[----:B------:R-:W-:Y:S01]  /*0c80*/  SHF.R.U32.HI R33, RZ, 0x1f, R12 ;  /* 0x0000001fff217819 */ /* 0x000fe2000001160c */
[----:B------:R-:W-:Y:S01]  /*0c90*/  FADD R15, R15, R14 ;  /* 0x0000000e0f0f7221 */ /* 0x000fe20000000000 */
[----:B------:R-:W-:Y:S01]  /*0ca0*/  I2FP.F32.S32 R26, R26 ;  /* 0x0000001a001a7245 */ /* 0x000fe20000201400 */
[----:B-1----:R-:W0:Y:S01]  /*0cb0*/  LDC.64 R2, c[0x0][0x218] ;  /* 0x00008600ff027b82 */ /* 0x002e220000000a00 */
[----:B------:R-:W-:Y:S01]  /*0cc0*/  LEA.HI.SX32 R33, R12, R33, 0x1e ;  /* 0x000000210c217211 */ /* 0x000fe200078ff2ff */
[----:B------:R-:W-:-:S04]  /*0cd0*/  VIADD R12, R9, 0x1 ;  /* 0x00000001090c7836 */ /* 0x000fc80000000000 */
[----:B------:R-:W-:-:S04]  /*0ce0*/  IMAD R12, R33, -0xd, R12 ;  /* 0xfffffff3210c7824 */ /* 0x000fc800078e020c */
[C---:B------:R-:W-:Y:S01]  /*0cf0*/  VIADD R4, R12.reuse, 0xffffffff ;  /* 0xffffffff0c047836 */ /* 0x040fe20000000000 */
[----:B------:R-:W-:Y:S02]  /*0d00*/  ISETP.GT.AND P6, PT, R12, 0x1, PT ;  /* 0x000000010c00780c */ /* 0x000fe40003fc4270 */
[----:B------:R-:W-:Y:S02]  /*0d10*/  ISETP.NE.AND P4, PT, R40, RZ, PT ;  /* 0x000000ff2800720c */ /* 0x000fe40003f85270 */
[----:B------:R-:W-:Y:S02]  /*0d20*/  SEL R4, R4, RZ, P6 ;  /* 0x000000ff04047207 */ /* 0x000fe40003000000 */
[----:B------:R-:W-:-:S03]  /*0d30*/  ISETP.GT.AND P6, PT, R13, 0x1, PT ;  /* 0x000000010d00780c */ /* 0x000fc60003fc4270 */
[----:B------:R-:W-:Y:S01]  /*0d40*/  IMAD.IADD R11, R27, 0x1, -R4 ;  /* 0x000000011b0b7824 */ /* 0x000fe200078e0a04 */
[----:B------:R-:W-:Y:S02]  /*0d50*/  ISETP.NE.AND P5, PT, R38, RZ, PT ;  /* 0x000000ff2600720c */ /* 0x000fe40003fa5270 */
[----:B------:R-:W-:Y:S02]  /*0d60*/  SEL R19, R19, RZ, P4 ;  /* 0x000000ff13137207 */ /* 0x000fe40002000000 */
[----:B------:R-:W-:Y:S01]  /*0d70*/  ISETP.NE.AND P4, PT, R35, RZ, PT ;  /* 0x000000ff2300720c */ /* 0x000fe20003f85270 */
[----:B------:R-:W-:Y:S01]  /*0d80*/  IMAD.IADD R4, R4, 0x1, -R27 ;  /* 0x0000000104047824 */ /* 0x000fe200078e0a1b */
[----:B------:R-:W-:Y:S01]  /*0d90*/  SEL R5, R5, RZ, P6 ;  /* 0x000000ff05057207 */ /* 0x000fe20003000000 */
[----:B------:R-:W-:Y:S01]  /*0da0*/  IMAD R6, R11, R6, RZ ;  /* 0x000000060b067224 */ /* 0x000fe200078e02ff */
[----:B------:R-:W-:Y:S02]  /*0db0*/  SEL R0, R0, RZ, P4 ;  /* 0x000000ff00007207 */ /* 0x000fe40002000000 */
[----:B------:R-:W-:-:S02]  /*0dc0*/  ISETP.NE.AND P4, PT, R32, RZ, PT ;  /* 0x000000ff2000720c */ /* 0x000fc40003f85270 */
[----:B------:R-:W-:Y:S01]  /*0dd0*/  SEL R21, R21, RZ, P5 ;  /* 0x000000ff15157207 */ /* 0x000fe20002800000 */
[----:B------:R-:W-:Y:S01]  /*0de0*/  IMAD R4, R5, R4, R6 ;  /* 0x0000000405047224 */ /* 0x000fe200078e0206 */
[----:B------:R-:W-:Y:S02]  /*0df0*/  ISETP.NE.AND P5, PT, R29, RZ, PT ;  /* 0x000000ff1d00720c */ /* 0x000fe40003fa5270 */
[----:B------:R-:W-:Y:S02]  /*0e00*/  SEL R13, R10, RZ, P4 ;  /* 0x000000ff0a0d7207 */ /* 0x000fe40002000000 */
[----:B------:R-:W-:Y:S02]  /*0e10*/  ISETP.NE.AND P4, PT, R42, RZ, PT ;  /* 0x000000ff2a00720c */ /* 0x000fe40003f85270 */
[----:B------:R-:W-:Y:S02]  /*0e20*/  SEL R16, R16, RZ, P5 ;  /* 0x000000ff10107207 */ /* 0x000fe40002800000 */
[----:B------:R-:W-:-:S02]  /*0e30*/  ISETP.NE.AND P5, PT, R41, RZ, PT ;  /* 0x000000ff2900720c */ /* 0x000fc40003fa5270 */
[----:B------:R-:W-:Y:S01]  /*0e40*/  I2FP.F32.S32 R4, R4 ;  /* 0x0000000400047245 */ /* 0x000fe20000201400 */
[----:B------:R-:W-:Y:S01]  /*0e50*/  FADD R13, R0, R13 ;  /* 0x0000000d000d7221 */ /* 0x000fe20000000000 */
[----:B------:R-:W-:-:S03]  /*0e60*/  FADD R15, R15, R16 ;  /* 0x000000100f0f7221 */ /* 0x000fc60000000000 */
[----:B------:R-:W-:Y:S01]  /*0e70*/  FADD R8, R13, R8 ;  /* 0x000000080d087221 */ /* 0x000fe20000000000 */
[----:B------:R-:W-:-:S03]  /*0e80*/  ISETP.NE.AND P6, PT, R39, RZ, PT ;  /* 0x000000ff2700720c */ /* 0x000fc60003fc5270 */
[----:B------:R-:W-:Y:S01]  /*0e90*/  FADD R8, R8, R17 ;  /* 0x0000001108087221 */ /* 0x000fe20000000000 */
[----:B------:R-:W-:-:S03]  /*0ea0*/  SEL R22, R22, RZ, P6 ;  /* 0x000000ff16167207 */ /* 0x000fc60003000000 */
[----:B------:R-:W-:Y:S01]  /*0eb0*/  FADD R19, R8, R19 ;  /* 0x0000001308137221 */ /* 0x000fe20000000000 */
[----:B------:R-:W-:Y:S02]  /*0ec0*/  SEL R25, R25, RZ, P4 ;  /* 0x000000ff19197207 */ /* 0x000fe40002000000 */
[----:B------:R-:W-:-:S04]  /*0ed0*/  ISETP.NE.AND P4, PT, R36, RZ, PT ;  /* 0x000000ff2400720c */ /* 0x000fc80003f85270 */
[----:B------:R-:W-:Y:S02]  /*0ee0*/  SEL R20, R20, RZ, P4 ;  /* 0x000000ff14147207 */ /* 0x000fe40002000000 */
[----:B------:R-:W-:-:S03]  /*0ef0*/  FSETP.GT.AND P4, PT, |R26|, 8.50705917302346158658e+37, PT ;  /* 0x7e8000001a00780b */ /* 0x000fc60003f84200 */
[----:B------:R-:W-:Y:S01]  /*0f00*/  FADD R20, R15, R20 ;  /* 0x000000140f147221 */ /* 0x000fe20000000000 */
[----:B------:R-:W-:Y:S02]  /*0f10*/  SEL R28, R28, RZ, P5 ;  /* 0x000000ff1c1c7207 */ /* 0x000fe40002800000 */
[----:B------:R-:W-:Y:S01]  /*0f20*/  FSETP.GT.AND P5, PT, |R4|, 8.50705917302346158658e+37, PT ;  /* 0x7e8000000400780b */ /* 0x000fe20003fa4200 */
[----:B------:R-:W-:Y:S01]  /*0f30*/  FADD R20, R20, R21 ;  /* 0x0000001514147221 */ /* 0x000fe20000000000 */
[----:B------:R-:W-:Y:S01]  /*0f40*/  ISETP.NE.AND P6, PT, R43, RZ, PT ;  /* 0x000000ff2b00720c */ /* 0x000fe20003fc5270 */
[----:B------:R-:W-:Y:S02]  /*0f50*/  FADD R19, R19, R22 ;  /* 0x0000001613137221 */ /* 0x000fe40000000000 */
[----:B------:R-:W-:Y:S02]  /*0f60*/  FADD R20, R20, R25 ;  /* 0x0000001914147221 */ /* 0x000fe40000000000 */
[----:B------:R-:W-:Y:S01]  /*0f70*/  FADD R19, R19, R28 ;  /* 0x0000001c13137221 */ /* 0x000fe20000000000 */
[----:B------:R-:W-:-:S02]  /*0f80*/  SEL R23, R23, RZ, P2 ;  /* 0x000000ff17177207 */ /* 0x000fc40001000000 */
[C---:B------:R-:W-:Y:S01]  /*0f90*/  FSETP.GEU.AND P2, PT, |R26|.reuse, 1.175494350822287508e-38, PT ;  /* 0x008000001a00780b */ /* 0x040fe20003f4e200 */
[----:B------:R-:W-:Y:S01]  /*0fa0*/  @P4 FMUL R26, R26, 0.25 ;  /* 0x3e8000001a1a4820 */ /* 0x000fe20000400000 */
[----:B------:R-:W-:Y:S02]  /*0fb0*/  SEL R24, R24, RZ, P6 ;  /* 0x000000ff18187207 */ /* 0x000fe40003000000 */
[----:B------:R-:W-:Y:S02]  /*0fc0*/  SEL R30, R30, RZ, P1 ;  /* 0x000000ff1e1e7207 */ /* 0x000fe40000800000 */
[C---:B------:R-:W-:Y:S01]  /*0fd0*/  FSETP.GEU.AND P1, PT, |R4|.reuse, 1.175494350822287508e-38, PT ;  /* 0x008000000400780b */ /* 0x040fe20003f2e200 */
[----:B------:R-:W-:Y:S01]  /*0fe0*/  @P5 FMUL R4, R4, 0.25 ;  /* 0x3e80000004045820 */ /* 0x000fe20000400000 */
[----:B------:R-:W-:-:S05]  /*0ff0*/  FADD R23, R20, R23 ;  /* 0x0000001714177221 */ /* 0x000fca0000000000 */
[----:B------:R-:W-:Y:S01]  /*1000*/  @!P2 FMUL R26, R26, 16777216 ;  /* 0x4b8000001a1aa820 */ /* 0x000fe20000400000 */
[----:B------:R-:W-:Y:S01]  /*1010*/  FADD R19, R19, R24 ;  /* 0x0000001813137221 */ /* 0x000fe20000000000 */
[----:B------:R-:W-:Y:S02]  /*1020*/  FADD R30, R23, R30 ;  /* 0x0000001e171e7221 */ /* 0x000fe40000000000 */
[----:B------:R-:W1:Y:S02]  /*1030*/  MUFU.RCP R5, R26 ;  /* 0x0000001a00057308 */ /* 0x000e640000001000 */
[----:B------:R-:W-:Y:S01]  /*1040*/  @!P1 FMUL R4, R4, 16777216 ;  /* 0x4b80000004049820 */ /* 0x000fe20000400000 */
[----:B------:R-:W-:Y:S02]  /*1050*/  SEL R18, R18, RZ, P0 ;  /* 0x000000ff12127207 */ /* 0x000fe40000000000 */
[----:B------:R-:W-:-:S03]  /*1060*/  ISETP.NE.AND P0, PT, R37, RZ, PT ;  /* 0x000000ff2500720c */ /* 0x000fc60003f05270 */
[----:B------:R-:W2:Y:S01]  /*1070*/  MUFU.RCP R4, R4 ;  /* 0x0000000400047308 */ /* 0x000ea20000001000 */
[----:B------:R-:W-:-:S04]  /*1080*/  FADD R0, R19, R18 ;  /* 0x0000001213007221 */ /* 0x000fc80000000000 */
[----:B------:R-:W-:-:S04]  /*1090*/  @P4 FMUL R0, R0, 0.25 ;  /* 0x3e80000000004820 */ /* 0x000fc80000400000 */
[----:B------:R-:W-:Y:S01]  /*10a0*/  @!P2 FMUL R0, R0, 16777216 ;  /* 0x4b8000000000a820 */ /* 0x000fe20000400000 */
[----:B0-----:R-:W-:-:S04]  /*10b0*/  IMAD.WIDE R2, R9, 0x4, R2 ;  /* 0x0000000409027825 */ /* 0x001fc800078e0202 */
[----:B-1----:R-:W-:Y:S01]  /*10c0*/  FMUL R6, R5, R0 ;  /* 0x0000000005067220 */ /* 0x002fe20000400000 */
[----:B---3--:R-:W-:-:S05]  /*10d0*/  SEL R7, R7, RZ, P3 ;  /* 0x000000ff07077207 */ /* 0x008fca0001800000 */
[----:B------:R-:W-:-:S04]  /*10e0*/  FADD R7, R30, R7 ;  /* 0x000000071e077221 */ /* 0x000fc80000000000 */
[----:B------:R-:W-:-:S04]  /*10f0*/  @P5 FMUL R7, R7, 0.25 ;  /* 0x3e80000007075820 */ /* 0x000fc80000400000 */
[----:B------:R-:W-:-:S04]  /*1100*/  @!P1 FMUL R7, R7, 16777216 ;  /* 0x4b80000007079820 */ /* 0x000fc80000400000 */
[----:B--2---:R-:W-:Y:S01]  /*1110*/  FMUL R7, R4, R7 ;  /* 0x0000000704077220 */ /* 0x004fe20000400000 */
[----:B------:R-:W-:Y:S06]  /*1120*/  @P0 EXIT ;  /* 0x000000000000094d */ /* 0x000fec0003800000 */
[----:B------:R-:W-:Y:S01]  /*1130*/  STG.E.64 desc[UR4][R2.64], R6 ;  /* 0x0000000602007986 */ /* 0x000fe2000c101b04 */
[----:B------:R-:W-:Y:S05]  /*1140*/  EXIT ;  /* 0x000000000000794d */ /* 0x000fea0003800000 */
.L_x_0:
[----:B------:R-:W-:-:S00]  /*1150*/  BRA `(.L_x_0) ;  /* 0xfffffffc00fc7947 */ /* 0x000fc0000383ffff */
[----:B------:R-:W-:-:S00]  /*1160*/  NOP ;  /* 0x0000000000007918 */ /* 0x000fc00000000000 */
        /* <DEDUP_REMOVED lines=9> */
.L_x_1:


//--------------------- .nv.constant0.triton_poi_fused_avg_pool2d_11 --------------------------
	.section	.nv.constant0.triton_poi_fused_avg_pool2d_11,"a",@progbits
	.sectionflags	@""
	.align	4
.nv.constant0.triton_poi_fused_avg_pool2d_11:
	.zero		548
